	.headerflags	@"EF_CUDA_TEXMODE_UNIFIED EF_CUDA_64BIT_ADDRESS EF_CUDA_ACCELERATORS EF_CUDA_SM90 EF_CUDA_VIRTUAL_SM(EF_CUDA_SM90)"
	.elftype	@"ET_EXEC"


//--------------------- .nv.info                  --------------------------
	.section	.nv.info,"",@"SHT_CUDA_INFO"
	.align	4


	//----- nvinfo : EIATTR_REGCOUNT
	.align		4
        /*0000*/ 	.byte	0x04, 0x2f
        /*0002*/ 	.short	(.L_3 - .L_2)
	.align		4
.L_2:
        /*0004*/ 	.word	index@(triton_poi_fused__native_batch_norm_legit_no_training_relu_7)
        /*0008*/ 	.word	0x00000020


	//----- nvinfo : EIATTR_MIN_STACK_SIZE
	.align		4
.L_3:
        /*000c*/ 	.byte	0x04, 0x12
        /*000e*/ 	.short	(.L_5 - .L_4)
	.align		4
.L_4:
        /*0010*/ 	.word	index@(triton_poi_fused__native_batch_norm_legit_no_training_relu_7)
        /*0014*/ 	.word	0x00000000


	//----- nvinfo : EIATTR_FRAME_SIZE
	.align		4
.L_5:
        /*0018*/ 	.byte	0x04, 0x11
        /*001a*/ 	.short	(.L_7 - .L_6)
	.align		4
.L_6:
        /*001c*/ 	.word	index@(triton_poi_fused__native_batch_norm_legit_no_training_relu_7)
        /*0020*/ 	.word	0x00000000


	//----- nvinfo : EIATTR_MIN_STACK_SIZE
	.align		4
.L_7:
        /*0024*/ 	.byte	0x04, 0x12
        /*0026*/ 	.short	(.L_9 - .L_8)
	.align		4
.L_8:
        /*0028*/ 	.word	index@(triton_poi_fused__native_batch_norm_legit_no_training_relu_7)
        /*002c*/ 	.word	0x00000000
.L_9:


//--------------------- .nv.info.triton_poi_fused__native_batch_norm_legit_no_training_relu_7 --------------------------
	.section	.nv.info.triton_poi_fused__native_batch_norm_legit_no_training_relu_7,"",@"SHT_CUDA_INFO"
	.sectionflags	@""
	.align	4


	//----- nvinfo : EIATTR_CUDA_API_VERSION
	.align		4
        /*0000*/ 	.byte	0x04, 0x37
        /*0002*/ 	.short	(.L_11 - .L_10)
.L_10:
        /*0004*/ 	.word	0x0000007c


	//----- nvinfo : EIATTR_KPARAM_INFO
	.align		4
.L_11:
        /*0008*/ 	.byte	0x04, 0x17
        /*000a*/ 	.short	(.L_13 - .L_12)
.L_12:
        /*000c*/ 	.word	0x00000000
        /*0010*/ 	.short	0x0007
        /*0012*/ 	.short	0x0034
        /*0014*/ 	.byte	0x00, 0xf0, 0x11, 0x00


	//----- nvinfo : EIATTR_KPARAM_INFO
	.align		4
.L_13:
        /*0018*/ 	.byte	0x04, 0x17
        /*001a*/ 	.short	(.L_15 - .L_14)
.L_14:
        /*001c*/ 	.word	0x00000000
        /*0020*/ 	.short	0x0006
        /*0022*/ 	.short	0x0030
        /*0024*/ 	.byte	0x00, 0xf0, 0x11, 0x00


	//----- nvinfo : EIATTR_KPARAM_INFO
	.align		4
.L_15:
        /*0028*/ 	.byte	0x04, 0x17
        /*002a*/ 	.short	(.L_17 - .L_16)
.L_16:
        /*002c*/ 	.word	0x00000000
        /*0030*/ 	.short	0x0005
        /*0032*/ 	.short	0x0028
        /*0034*/ 	.byte	0x00, 0xf4, 0x21, 0x00


	//----- nvinfo : EIATTR_KPARAM_INFO
	.align		4
.L_17:
        /*0038*/ 	.byte	0x04, 0x17
        /*003a*/ 	.short	(.L_19 - .L_18)
.L_18:
        /*003c*/ 	.word	0x00000000
        /*0040*/ 	.short	0x0004
        /*0042*/ 	.short	0x0020
        /*0044*/ 	.byte	0x00, 0xf4, 0x21, 0x00


	//----- nvinfo : EIATTR_KPARAM_INFO
	.align		4
.L_19:
        /*0048*/ 	.byte	0x04, 0x17
        /*004a*/ 	.short	(.L_21 - .L_20)
.L_20:
        /*004c*/ 	.word	0x00000000
        /*0050*/ 	.short	0x0003
        /*0052*/ 	.short	0x0018
        /*0054*/ 	.byte	0x00, 0xf4, 0x21, 0x00


	//----- nvinfo : EIATTR_KPARAM_INFO
	.align		4
.L_21:
        /*0058*/ 	.byte	0x04, 0x17
        /*005a*/ 	.short	(.L_23 - .L_22)
.L_22:
        /*005c*/ 	.word	0x00000000
        /*0060*/ 	.short	0x0002
        /*0062*/ 	.short	0x0010
        /*0064*/ 	.byte	0x00, 0xf4, 0x21, 0x00


	//----- nvinfo : EIATTR_KPARAM_INFO
	.align		4
.L_23:
        /*0068*/ 	.byte	0x04, 0x17
        /*006a*/ 	.short	(.L_25 - .L_24)
.L_24:
        /*006c*/ 	.word	0x00000000
        /*0070*/ 	.short	0x0001
        /*0072*/ 	.short	0x0008
        /*0074*/ 	.byte	0x00, 0xf4, 0x21, 0x00


	//----- nvinfo : EIATTR_KPARAM_INFO
	.align		4
.L_25:
        /*0078*/ 	.byte	0x04, 0x17
        /*007a*/ 	.short	(.L_27 - .L_26)
.L_26:
        /*007c*/ 	.word	0x00000000
        /*0080*/ 	.short	0x0000
        /*0082*/ 	.short	0x0000
        /*0084*/ 	.byte	0x00, 0xf4, 0x21, 0x00


	//----- nvinfo : EIATTR_SPARSE_MMA_MASK
	.align		4
.L_27:
        /*0088*/ 	.byte	0x03, 0x50
        /*008a*/ 	.short	0x0000


	//----- nvinfo : EIATTR_MAXREG_COUNT
	.align		4
        /*008c*/ 	.byte	0x03, 0x1b
        /*008e*/ 	.short	0x00ff


	//----- nvinfo : EIATTR_EXIT_INSTR_OFFSETS
	.align		4
        /*0090*/ 	.byte	0x04, 0x1c
        /*0092*/ 	.short	(.L_29 - .L_28)


	//   ....[0]....
.L_28:
        /*0094*/ 	.word	0x000011e0


	//   ....[1]....
        /*0098*/ 	.word	0x00001280


	//----- nvinfo : EIATTR_REQNTID
	.align		4
.L_29:
        /*009c*/ 	.byte	0x04, 0x10
        /*009e*/ 	.short	(.L_31 - .L_30)
.L_30:
        /*00a0*/ 	.word	0x00000080
        /*00a4*/ 	.word	0x00000001
        /*00a8*/ 	.word	0x00000001


	//----- nvinfo : EIATTR_CBANK_PARAM_SIZE
	.align		4
.L_31:
        /*00ac*/ 	.byte	0x03, 0x19
        /*00ae*/ 	.short	0x0038


	//----- nvinfo : EIATTR_PARAM_CBANK
	.align		4
        /*00b0*/ 	.byte	0x04, 0x0a
        /*00b2*/ 	.short	(.L_33 - .L_32)
	.align		4
.L_32:
        /*00b4*/ 	.word	index@(.nv.constant0.triton_poi_fused__native_batch_norm_legit_no_training_relu_7)
        /*00b8*/ 	.short	0x0210
        /*00ba*/ 	.short	0x0038


	//----- nvinfo : EIATTR_SW_WAR
	.align		4
.L_33:
        /*00bc*/ 	.byte	0x04, 0x36
        /*00be*/ 	.short	(.L_35 - .L_34)
.L_34:
        /*00c0*/ 	.word	0x00000008
.L_35:


//--------------------- .nv.callgraph             --------------------------
	.section	.nv.callgraph,"",@"SHT_CUDA_CALLGRAPH"
	.align	4
	.sectionentsize	8
	.align		4
        /*0000*/ 	.word	0x00000000
	.align		4
        /*0004*/ 	.word	0xffffffff
	.align		4
        /*0008*/ 	.word	0x00000000
	.align		4
        /*000c*/ 	.word	0xfffffffe
	.align		4
        /*0010*/ 	.word	0x00000000
	.align		4
        /*0014*/ 	.word	0xfffffffd
	.align		4
        /*0018*/ 	.word	0x00000000
	.align		4
        /*001c*/ 	.word	0xfffffffc


//--------------------- .nv.constant4             --------------------------
	.section	.nv.constant4,"a",@progbits
	.align	8
	.align		8
.nv.constant4:
        /*0000*/ 	.dword	_$_str
	.align		8
        /*0008*/ 	.dword	_$_str_$_2


//--------------------- .text.triton_poi_fused__native_batch_norm_legit_no_training_relu_7 --------------------------
	.section	.text.triton_poi_fused__native_batch_norm_legit_no_training_relu_7,"ax",@progbits
	.sectionflags	@"SHF_BARRIERS=1"
	.align	128
        .global         triton_poi_fused__native_batch_norm_legit_no_training_relu_7
        .type           triton_poi_fused__native_batch_norm_legit_no_training_relu_7,@function
        .size           triton_poi_fused__native_batch_norm_legit_no_training_relu_7,(.L_x_1 - triton_poi_fused__native_batch_norm_legit_no_training_relu_7)
        .other          triton_poi_fused__native_batch_norm_legit_no_training_relu_7,@"STO_CUDA_ENTRY STV_DEFAULT"
triton_poi_fused__native_batch_norm_legit_no_training_relu_7:
.text.triton_poi_fused__native_batch_norm_legit_no_training_relu_7:
[----:B------:R-:W0:Y:S01]  /*0000*/  LDC R1, c[0x0][0x28] ;  /* 0x00000a00ff017b82 */ /* 0x000e220000000800 */
[----:B------:R-:W1:Y:S07]  /*0010*/  S2R R2, SR_CTAID.Y ;  /* 0x0000000000027919 */ /* 0x000e6e0000002600 */
[----:B------:R-:W2:Y:S01]  /*0020*/  LDC.64 R10, c[0x0][0x220] ;  /* 0x00008800ff0a7b82 */ /* 0x000ea20000000a00 */
[----:B------:R-:W-:Y:S01]  /*0030*/  CS2R R6, SRZ ;  /* 0x0000000000067805 */ /* 0x000fe2000001ff00 */
[----:B------:R-:W-:Y:S01]  /*0040*/  ULDC.64 UR6, c[0x0][0x208] ;  /* 0x0000820000067ab9 */ /* 0x000fe20000000a00 */
[----:B------:R-:W3:Y:S01]  /*0050*/  S2R R0, SR_TID.X ;  /* 0x0000000000007919 */ /* 0x000ee20000002100 */
[----:B------:R-:W4:Y:S04]  /*0060*/  S2R R8, SR_CTAID.X ;  /* 0x0000000000087919 */ /* 0x000f280000002500 */
[----:B------:R-:W5:Y:S08]  /*0070*/  LDC.64 R24, c[0x0][0x210] ;  /* 0x00008400ff187b82 */ /* 0x000f700000000a00 */
[----:B------:R-:W4:Y:S01]  /*0080*/  LDC.64 R20, c[0x0][0x218] ;  /* 0x00008600ff147b82 */ /* 0x000f220000000a00 */
[----:B-1----:R-:W-:-:S02]  /*0090*/  IMAD.SHL.U32 R2, R2, 0x20, RZ ;  /* 0x0000002002027824 */ /* 0x002fc400078e00ff */
[----:B---3--:R-:W-:-:S05]  /*00a0*/  IMAD.SHL.U32 R3, R0, 0x4, RZ ;  /* 0x0000000400037824 */ /* 0x008fca00078e00ff */
[----:B------:R-:W-:-:S04]  /*00b0*/  LOP3.LUT R3, R2, 0x1c, R3, 0xf8, !PT ;  /* 0x0000001c02037812 */ /* 0x000fc800078ef803 */
[C---:B------:R-:W-:Y:S01]  /*00c0*/  ISETP.GE.AND P2, PT, R3.reuse, 0x600, PT ;  /* 0x000006000300780c */ /* 0x040fe20003f46270 */
[----:B------:R-:W-:-:S05]  /*00d0*/  IMAD.HI R4, R3, 0x2aaaaaab, RZ ;  /* 0x2aaaaaab03047827 */ /* 0x000fca00078e02ff */
[----:B------:R-:W-:-:S04]  /*00e0*/  SHF.R.U32.HI R5, RZ, 0x1f, R4 ;  /* 0x0000001fff057819 */ /* 0x000fc80000011604 */
[----:B------:R-:W-:Y:S02]  /*00f0*/  LEA.HI.SX32 R14, R4, R5, 0x1a ;  /* 0x00000005040e7211 */ /* 0x000fe400078fd2ff */
[----:B------:R-:W-:-:S03]  /*0100*/  CS2R R4, SRZ ;  /* 0x0000000000047805 */ /* 0x000fc6000001ff00 */
[----:B------:R-:W-:-:S04]  /*0110*/  IMAD R23, R14, -0x180, R3 ;  /* 0xfffffe800e177824 */ /* 0x000fc800078e0203 */
[----:B--2---:R-:W-:-:S05]  /*0120*/  IMAD.WIDE R10, R23, 0x4, R10 ;  /* 0x00000004170a7825 */ /* 0x004fca00078e020a */
[----:B------:R1:W2:Y:S01]  /*0130*/  @!P2 LDG.E.EL.128 R4, desc[UR6][R10.64] ;  /* 0x000000060a04a981 */ /* 0x0002a2000c2e1d00 */
[----:B------:R-:W-:Y:S01]  /*0140*/  SHF.R.U32.HI R12, RZ, 0x3, R0 ;  /* 0x00000003ff0c7819 */ /* 0x000fe20000011600 */
[----:B----4-:R-:W-:Y:S02]  /*0150*/  IMAD.SHL.U32 R3, R8, 0x20, RZ ;  /* 0x0000002008037824 */ /* 0x010fe400078e00ff */
[----:B------:R-:W-:Y:S01]  /*0160*/  IMAD R9, R14, 0x5a180, R23 ;  /* 0x0005a1800e097824 */ /* 0x000fe200078e0217 */
[----:B------:R-:W-:-:S04]  /*0170*/  SGXT.U32 R12, R12, 0x4 ;  /* 0x000000040c0c781a */ /* 0x000fc80000000000 */
[----:B------:R-:W-:Y:S02]  /*0180*/  LOP3.LUT R8, R3, R12, RZ, 0xfc, !PT ;  /* 0x0000000c03087212 */ /* 0x000fe400078efcff */
[----:B-1----:R-:W-:Y:S02]  /*0190*/  CS2R R10, SRZ ;  /* 0x00000000000a7805 */ /* 0x002fe4000001ff00 */
[----:B------:R-:W-:Y:S02]  /*01a0*/  LOP3.LUT R12, R3, 0x10, R12, 0xfe, !PT ;  /* 0x00000010030c7812 */ /* 0x000fe400078efe0c */
[C---:B------:R-:W-:Y:S01]  /*01b0*/  ISETP.LT.AND P0, PT, R8.reuse, 0x3c1, !P2 ;  /* 0x000003c10800780c */ /* 0x040fe20005701270 */
[----:B------:R-:W-:Y:S01]  /*01c0*/  IMAD R27, R8, 0x180, R9 ;  /* 0x00000180081b7824 */ /* 0x000fe200078e0209 */
[----:B------:R-:W-:Y:S02]  /*01d0*/  ISETP.LT.AND P1, PT, R12, 0x3c1, !P2 ;  /* 0x000003c10c00780c */ /* 0x000fe40005721270 */
[----:B------:R-:W-:Y:S01]  /*01e0*/  CS2R R8, SRZ ;  /* 0x0000000000087805 */ /* 0x000fe2000001ff00 */
[----:B------:R-:W-:-:S02]  /*01f0*/  VIADD R13, R27, 0x1800 ;  /* 0x000018001b0d7836 */ /* 0x000fc40000000000 */
[----:B-----5:R-:W-:Y:S01]  /*0200*/  IMAD.WIDE R26, R27, 0x4, R24 ;  /* 0x000000041b1a7825 */ /* 0x020fe200078e0218 */
[----:B------:R-:W-:-:S03]  /*0210*/  CS2R R14, SRZ ;  /* 0x00000000000e7805 */ /* 0x000fc6000001ff00 */
[----:B------:R-:W-:Y:S01]  /*0220*/  IMAD.WIDE R24, R13, 0x4, R24 ;  /* 0x000000040d187825 */ /* 0x000fe200078e0218 */
[----:B------:R-:W-:Y:S01]  /*0230*/  CS2R R12, SRZ ;  /* 0x00000000000c7805 */ /* 0x000fe2000001ff00 */
[----:B------:R-:W3:Y:S01]  /*0240*/  @P0 LDG.E.EL.128 R8, desc[UR6][R26.64] ;  /* 0x000000061a080981 */ /* 0x000ee2000c2e1d00 */
[----:B------:R-:W-:Y:S01]  /*0250*/  CS2R R16, SRZ ;  /* 0x0000000000107805 */ /* 0x000fe2000001ff00 */
[----:B0-----:R-:W-:Y:S01]  /*0260*/  IMAD.WIDE R20, R23, 0x4, R20 ;  /* 0x0000000417147825 */ /* 0x001fe200078e0214 */
[----:B------:R-:W-:-:S04]  /*0270*/  CS2R R18, SRZ ;  /* 0x0000000000127805 */ /* 0x000fc8000001ff00 */
[----:B------:R0:W3:Y:S04]  /*0280*/  @!P2 LDG.E.EL.128 R12, desc[UR6][R20.64] ;  /* 0x00000006140ca981 */ /* 0x0000e8000c2e1d00 */
[----:B------:R1:W4:Y:S01]  /*0290*/  @P1 LDG.E.EL.128 R16, desc[UR6][R24.64] ;  /* 0x0000000618101981 */ /* 0x000322000c2e1d00 */
[----:B0-----:R-:W0:Y:S08]  /*02a0*/  LDC.64 R20, c[0x0][0x230] ;  /* 0x00008c00ff147b82 */ /* 0x001e300000000a00 */
[----:B-1----:R-:W1:Y:S01]  /*02b0*/  LDC.64 R24, c[0x0][0x228] ;  /* 0x00008a00ff187b82 */ /* 0x002e620000000a00 */
[----:B0-----:R-:W-:-:S04]  /*02c0*/  IMAD.WIDE R20, R23, 0x4, R20 ;  /* 0x0000000417147825 */ /* 0x001fc800078e0214 */
[----:B-1----:R-:W-:-:S04]  /*02d0*/  IMAD.WIDE R24, R23, 0x4, R24 ;  /* 0x0000000417187825 */ /* 0x002fc800078e0218 */
[----:B--2---:R-:W-:Y:S01]  /*02e0*/  FADD R4, R4, 0.0010000000474974513054 ;  /* 0x3a83126f04047421 */ /* 0x004fe20000000000 */
[----:B------:R-:W-:-:S03]  /*02f0*/  FADD R5, R5, 0.0010000000474974513054 ;  /* 0x3a83126f05057421 */ /* 0x000fc60000000000 */
[----:B------:R-:W0:Y:S08]  /*0300*/  MUFU.SQRT R27, R4 ;  /* 0x00000004001b7308 */ /* 0x000e300000002000 */
[----:B------:R1:W2:Y:S01]  /*0310*/  MUFU.SQRT R22, R5 ;  /* 0x0000000500167308 */ /* 0x0002a20000002000 */
[C---:B0-----:R-:W-:Y:S02]  /*0320*/  FSETP.GT.AND P0, PT, R27.reuse, 8.50705917302346158658e+37, PT ;  /* 0x7e8000001b00780b */ /* 0x041fe40003f04000 */
[----:B------:R-:W-:Y:S01]  /*0330*/  FSETP.GEU.AND P3, PT, R27, 1.175494350822287508e-38, PT ;  /* 0x008000001b00780b */ /* 0x000fe20003f6e000 */
[----:B-1----:R-:W-:Y:S01]  /*0340*/  IMAD.MOV.U32 R5, RZ, RZ, 0x3e800000 ;  /* 0x3e800000ff057424 */ /* 0x002fe200078e00ff */
[----:B--2---:R-:W-:-:S02]  /*0350*/  FSETP.GT.AND P1, PT, R22, 8.50705917302346158658e+37, PT ;  /* 0x7e8000001600780b */ /* 0x004fc40003f24000 */
[----:B------:R-:W-:Y:S02]  /*0360*/  FSETP.GEU.AND P4, PT, R22, 1.175494350822287508e-38, PT ;  /* 0x008000001600780b */ /* 0x000fe40003f8e000 */
[----:B------:R-:W-:-:S05]  /*0370*/  FSEL R29, R5, 1, P1 ;  /* 0x3f800000051d7808 */ /* 0x000fca0000800000 */
[----:B------:R-:W-:Y:S01]  /*0380*/  @P0 FMUL R27, R27, 0.25 ;  /* 0x3e8000001b1b0820 */ /* 0x000fe20000400000 */
[----:B---3--:R-:W-:Y:S01]  /*0390*/  FADD R4, -R12, R8 ;  /* 0x000000080c047221 */ /* 0x008fe20000000100 */
[----:B------:R-:W-:Y:S01]  /*03a0*/  FADD R26, -R14, R10 ;  /* 0x0000000a0e1a7221 */ /* 0x000fe20000000100 */
[----:B------:R-:W-:Y:S01]  /*03b0*/  FADD R28, -R15, R11 ;  /* 0x0000000b0f1c7221 */ /* 0x000fe20000000100 */
[----:B------:R-:W-:Y:S01]  /*03c0*/  @!P3 FMUL R27, R27, 16777216 ;  /* 0x4b8000001b1bb820 */ /* 0x000fe20000400000 */
[----:B----4-:R-:W-:Y:S01]  /*03d0*/  FADD R16, -R12, R16 ;  /* 0x000000100c107221 */ /* 0x010fe20000000100 */
[----:B------:R-:W-:Y:S01]  /*03e0*/  FSEL R12, R5, 1, P0 ;  /* 0x3f800000050c7808 */ /* 0x000fe20000000000 */
[----:B------:R-:W-:Y:S01]  /*03f0*/  FADD R17, -R13, R17 ;  /* 0x000000110d117221 */ /* 0x000fe20000000100 */
[----:B------:R-:W-:Y:S01]  /*0400*/  @P1 FMUL R22, R22, 0.25 ;  /* 0x3e80000016161820 */ /* 0x000fe20000400000 */
[----:B------:R-:W-:Y:S01]  /*0410*/  FADD R18, -R14, R18 ;  /* 0x000000120e127221 */ /* 0x000fe20000000100 */
[----:B------:R-:W0:Y:S01]  /*0420*/  MUFU.RCP R27, R27 ;  /* 0x0000001b001b7308 */ /* 0x000e220000001000 */
[----:B------:R-:W-:Y:S01]  /*0430*/  @!P3 FMUL R12, R12, 16777216 ;  /* 0x4b8000000c0cb820 */ /* 0x000fe20000400000 */
[----:B------:R-:W-:Y:S01]  /*0440*/  @!P4 FMUL R22, R22, 16777216 ;  /* 0x4b8000001616c820 */ /* 0x000fe20000400000 */
[----:B------:R-:W-:Y:S01]  /*0450*/  @!P4 FMUL R29, R29, 16777216 ;  /* 0x4b8000001d1dc820 */ /* 0x000fe20000400000 */
[----:B------:R-:W-:Y:S01]  /*0460*/  FADD R19, -R15, R19 ;  /* 0x000000130f137221 */ /* 0x000fe20000000100 */
[----:B------:R-:W-:-:S03]  /*0470*/  CS2R R10, SRZ ;  /* 0x00000000000a7805 */ /* 0x000fc6000001ff00 */
[----:B------:R1:W2:Y:S01]  /*0480*/  MUFU.RCP R8, R22 ;  /* 0x0000001600087308 */ /* 0x0002a20000001000 */
[----:B------:R-:W-:Y:S01]  /*0490*/  CS2R R14, SRZ ;  /* 0x00000000000e7805 */ /* 0x000fe2000001ff00 */
[----:B0-----:R-:W-:Y:S01]  /*04a0*/  FMUL R27, R27, R12 ;  /* 0x0000000c1b1b7220 */ /* 0x001fe20000400000 */
[----:B-1----:R-:W-:Y:S01]  /*04b0*/  FADD R22, -R13, R9 ;  /* 0x000000090d167221 */ /* 0x002fe20000000100 */
[----:B------:R-:W-:Y:S01]  /*04c0*/  CS2R R12, SRZ ;  /* 0x00000000000c7805 */ /* 0x000fe2000001ff00 */
[----:B--2---:R-:W-:Y:S01]  /*04d0*/  FMUL R29, R8, R29 ;  /* 0x0000001d081d7220 */ /* 0x004fe20000400000 */
[----:B------:R-:W-:-:S04]  /*04e0*/  CS2R R8, SRZ ;  /* 0x0000000000087805 */ /* 0x000fc8000001ff00 */
[----:B------:R-:W2:Y:S04]  /*04f0*/  @!P2 LDG.E.EL.128 R12, desc[UR6][R20.64] ;  /* 0x00000006140ca981 */ /* 0x000ea8000c2e1d00 */
[----:B------:R0:W2:Y:S01]  /*0500*/  @!P2 LDG.E.EL.128 R8, desc[UR6][R24.64] ;  /* 0x000000061808a981 */ /* 0x0000a2000c2e1d00 */
[----:B------:R-:W-:-:S06]  /*0510*/  FADD R7, R7, 0.0010000000474974513054 ;  /* 0x3a83126f07077421 */ /* 0x000fcc0000000000 */
[----:B------:R-:W1:Y:S01]  /*0520*/  MUFU.SQRT R7, R7 ;  /* 0x0000000700077308 */ /* 0x000e620000002000 */
[----:B------:R-:W-:Y:S02]  /*0530*/  FADD R23, R6, 0.0010000000474974513054 ;  /* 0x3a83126f06177421 */ /* 0x000fe40000000000 */
[----:B------:R-:W3:Y:S05]  /*0540*/  S2R R6, SR_TID.X ;  /* 0x0000000000067919 */ /* 0x000eea0000002100 */
[----:B0-----:R-:W0:Y:S01]  /*0550*/  MUFU.SQRT R24, R23 ;  /* 0x0000001700187308 */ /* 0x001e220000002000 */
[C---:B-1----:R-:W-:Y:S02]  /*0560*/  FSETP.GT.AND P1, PT, R7.reuse, 8.50705917302346158658e+37, PT ;  /* 0x7e8000000700780b */ /* 0x042fe40003f24000 */
[----:B------:R-:W-:Y:S01]  /*0570*/  FSETP.GEU.AND P3, PT, R7, 1.175494350822287508e-38, PT ;  /* 0x008000000700780b */ /* 0x000fe20003f6e000 */
[----:B------:R-:W1:Y:S01]  /*0580*/  S2UR UR5, SR_CgaCtaId ;  /* 0x00000000000579c3 */ /* 0x000e620000008800 */
[----:B0-----:R-:W-:-:S09]  /*0590*/  FSETP.GT.AND P0, PT, R24, 8.50705917302346158658e+37, PT ;  /* 0x7e8000001800780b */ /* 0x001fd20003f04000 */
[----:B------:R-:W-:Y:S01]  /*05a0*/  @P1 FMUL R7, R7, 0.25 ;  /* 0x3e80000007071820 */ /* 0x000fe20000400000 */
[----:B------:R-:W-:-:S03]  /*05b0*/  FSETP.GEU.AND P2, PT, R24, 1.175494350822287508e-38, PT ;  /* 0x008000001800780b */ /* 0x000fc60003f4e000 */
[----:B------:R-:W-:Y:S01]  /*05c0*/  @!P3 FMUL R7, R7, 16777216 ;  /* 0x4b8000000707b820 */ /* 0x000fe20000400000 */
[C---:B------:R-:W-:Y:S01]  /*05d0*/  FMUL R21, R27.reuse, R16 ;  /* 0x000000101b157220 */ /* 0x040fe20000400000 */
[----:B------:R-:W-:Y:S02]  /*05e0*/  FMUL R27, R27, R4 ;  /* 0x000000041b1b7220 */ /* 0x000fe40000400000 */
[----:B------:R-:W0:Y:S01]  /*05f0*/  MUFU.RCP R20, R7 ;  /* 0x0000000700147308 */ /* 0x000e220000001000 */
[C---:B------:R-:W-:Y:S01]  /*0600*/  FSEL R16, R5.reuse, 1, P0 ;  /* 0x3f80000005107808 */ /* 0x040fe20000000000 */
[----:B------:R-:W-:Y:S01]  /*0610*/  @P0 FMUL R24, R24, 0.25 ;  /* 0x3e80000018180820 */ /* 0x000fe20000400000 */
[----:B------:R-:W-:Y:S01]  /*0620*/  FSEL R5, R5, 1, P1 ;  /* 0x3f80000005057808 */ /* 0x000fe20000800000 */
[----:B------:R-:W-:Y:S02]  /*0630*/  UMOV UR4, 0x400 ;  /* 0x0000040000047882 */ /* 0x000fe40000000000 */
[----:B------:R-:W-:-:S02]  /*0640*/  @!P2 FMUL R24, R24, 16777216 ;  /* 0x4b8000001818a820 */ /* 0x000fc40000400000 */
[----:B------:R-:W-:Y:S01]  /*0650*/  @!P3 FMUL R5, R5, 16777216 ;  /* 0x4b8000000505b820 */ /* 0x000fe20000400000 */
[----:B-1----:R-:W-:Y:S01]  /*0660*/  UPRMT UR4, UR5, 0x654, UR4 ;  /* 0x0000065405047896 */ /* 0x002fe20008000004 */
[----:B------:R-:W1:Y:S02]  /*0670*/  MUFU.RCP R23, R24 ;  /* 0x0000001800177308 */ /* 0x000e640000001000 */
[----:B0-----:R-:W-:Y:S01]  /*0680*/  FMUL R20, R20, R5 ;  /* 0x0000000514147220 */ /* 0x001fe20000400000 */
[----:B------:R-:W-:-:S04]  /*0690*/  @!P2 FMUL R16, R16, 16777216 ;  /* 0x4b8000001010a820 */ /* 0x000fc80000400000 */
[----:B-1----:R-:W-:Y:S01]  /*06a0*/  FMUL R23, R23, R16 ;  /* 0x0000001017177220 */ /* 0x002fe20000400000 */
[----:B------:R-:W-:Y:S01]  /*06b0*/  LOP3.LUT R3, R3, 0x1f, R0, 0xf8, !PT ;  /* 0x0000001f03037812 */ /* 0x000fe200078ef800 */
[----:B------:R-:W-:Y:S01]  /*06c0*/  FMUL R28, R20, R28 ;  /* 0x0000001c141c7220 */ /* 0x000fe20000400000 */
[-CC-:B--2---:R-:W-:Y:S01]  /*06d0*/  FFMA R4, R27, R8.reuse, R12.reuse ;  /* 0x000000081b047223 */ /* 0x184fe2000000000c */
[----:B------:R-:W-:Y:S01]  /*06e0*/  FFMA R8, R21, R8, R12 ;  /* 0x0000000815087223 */ /* 0x000fe2000000000c */
[----:B---3--:R-:W-:Y:S01]  /*06f0*/  IMAD.SHL.U32 R12, R6, 0x80, RZ ;  /* 0x00000080060c7824 */ /* 0x008fe200078e00ff */
[----:B------:R-:W-:-:S04]  /*0700*/  SHF.R.U32.HI R21, RZ, 0x3, R6 ;  /* 0x00000003ff157819 */ /* 0x000fc80000011606 */
[----:B------:R-:W-:Y:S02]  /*0710*/  SGXT.U32 R21, R21, 0x4 ;  /* 0x000000041515781a */ /* 0x000fe40000000000 */
[----:B------:R-:W-:-:S04]  /*0720*/  LOP3.LUT R12, R12, 0x380, RZ, 0xc0, !PT ;  /* 0x000003800c0c7812 */ /* 0x000fc800078ec0ff */
[C---:B------:R-:W-:Y:S02]  /*0730*/  LOP3.LUT R5, R12.reuse, R21, RZ, 0xfc, !PT ;  /* 0x000000150c057212 */ /* 0x040fe400078efcff */
[----:B------:R-:W-:-:S04]  /*0740*/  LOP3.LUT R21, R12, 0x40, RZ, 0xfc, !PT ;  /* 0x000000400c157812 */ /* 0x000fc800078efcff */
[----:B------:R-:W-:Y:S02]  /*0750*/  LEA.HI R24, R21, UR4, RZ, 0x1d ;  /* 0x0000000415187c11 */ /* 0x000fe4000f8fe8ff */
[----:B------:R-:W-:-:S04]  /*0760*/  SHF.R.U32.HI R21, RZ, 0x5, R0 ;  /* 0x00000005ff157819 */ /* 0x000fc80000011600 */
[----:B------:R-:W-:-:S04]  /*0770*/  SGXT.U32 R21, R21, 0x2 ;  /* 0x000000021515781a */ /* 0x000fc80000000000 */
[----:B------:R-:W-:Y:S01]  /*0780*/  LOP3.LUT R2, R21, R2, RZ, 0xfc, !PT ;  /* 0x0000000215027212 */ /* 0x000fe200078efcff */
[----:B------:R-:W-:Y:S01]  /*0790*/  FMUL R21, R23, R18 ;  /* 0x0000001217157220 */ /* 0x000fe20000400000 */
[C---:B------:R-:W-:Y:S02]  /*07a0*/  LOP3.LUT R7, R12.reuse, 0x20, RZ, 0xfc, !PT ;  /* 0x000000200c077812 */ /* 0x040fe400078efcff */
[----:B------:R-:W-:Y:S01]  /*07b0*/  LOP3.LUT R25, R12, 0x60, RZ, 0xfc, !PT ;  /* 0x000000600c197812 */ /* 0x000fe200078efcff */
[----:B------:R-:W-:Y:S01]  /*07c0*/  IMAD.HI R18, R2, 0x2aaaaaab, RZ ;  /* 0x2aaaaaab02127827 */ /* 0x000fe200078e02ff */
[----:B------:R-:W-:Y:S02]  /*07d0*/  LEA.HI R16, R12, UR4, RZ, 0x1d ;  /* 0x000000040c107c11 */ /* 0x000fe4000f8fe8ff */
[----:B------:R-:W-:Y:S01]  /*07e0*/  LEA.HI R12, R7, UR4, RZ, 0x1d ;  /* 0x00000004070c7c11 */ /* 0x000fe2000f8fe8ff */
[----:B------:R-:W-:Y:S02]  /*07f0*/  IMAD R7, R5, 0x4, R24 ;  /* 0x0000000405077824 */ /* 0x000fe400078e0218 */
[----:B------:R-:W-:Y:S01]  /*0800*/  FMUL R24, R29, R17 ;  /* 0x000000111d187220 */ /* 0x000fe20000400000 */
[----:B------:R-:W-:Y:S01]  /*0810*/  FMUL R23, R23, R26 ;  /* 0x0000001a17177220 */ /* 0x000fe20000400000 */
[----:B------:R-:W-:Y:S01]  /*0820*/  SHF.R.U32.HI R17, RZ, 0x1f, R18 ;  /* 0x0000001fff117819 */ /* 0x000fe20000011612 */
[----:B------:R-:W-:Y:S01]  /*0830*/  FMUL R26, R29, R22 ;  /* 0x000000161d1a7220 */ /* 0x000fe20000400000 */
[----:B------:R-:W-:-:S02]  /*0840*/  LEA.HI R25, R25, UR4, RZ, 0x1d ;  /* 0x0000000419197c11 */ /* 0x000fc4000f8fe8ff */
[----:B------:R-:W-:Y:S01]  /*0850*/  LEA.HI.SX32 R17, R18, R17, 0x1a ;  /* 0x0000001112117211 */ /* 0x000fe200078fd2ff */
[-CC-:B------:R-:W-:Y:S01]  /*0860*/  FFMA R18, R26, R9.reuse, R13.reuse ;  /* 0x000000091a127223 */ /* 0x180fe2000000000d */
[----:B------:R-:W-:Y:S01]  /*0870*/  FFMA R13, R24, R9, R13 ;  /* 0x00000009180d7223 */ /* 0x000fe2000000000d */
[----:B------:R-:W-:Y:S02]  /*0880*/  SHF.R.U32.HI R9, RZ, 0x3, R0 ;  /* 0x00000003ff097819 */ /* 0x000fe40000011600 */
[----:B------:R-:W-:Y:S01]  /*0890*/  LOP3.LUT R0, R6, 0x7f, RZ, 0xc0, !PT ;  /* 0x0000007f06007812 */ /* 0x000fe200078ec0ff */
[C---:B------:R-:W-:Y:S02]  /*08a0*/  IMAD R16, R5.reuse, 0x4, R16 ;  /* 0x0000000405107824 */ /* 0x040fe400078e0210 */
[----:B------:R-:W-:Y:S01]  /*08b0*/  FMUL R22, R20, R19 ;  /* 0x0000001314167220 */ /* 0x000fe20000400000 */
[C---:B------:R-:W-:Y:S02]  /*08c0*/  IMAD R12, R5.reuse, 0x4, R12 ;  /* 0x00000004050c7824 */ /* 0x040fe400078e020c */
[----:B------:R-:W-:Y:S01]  /*08d0*/  IMAD R5, R5, 0x4, R25 ;  /* 0x0000000405057824 */ /* 0x000fe200078e0219 */
[----:B------:R-:W-:Y:S01]  /*08e0*/  LOP3.LUT R25, R0, 0x280, RZ, 0xfc, !PT ;  /* 0x0000028000197812 */ /* 0x000fe200078efcff */
[----:B------:R-:W-:Y:S01]  /*08f0*/  FFMA R20, R21, R10, R14 ;  /* 0x0000000a15147223 */ /* 0x000fe2000000000e */
[-CC-:B------:R-:W-:Y:S01]  /*0900*/  FFMA R21, R28, R11.reuse, R15.reuse ;  /* 0x0000000b1c157223 */ /* 0x180fe2000000000f */
[----:B------:R-:W-:Y:S01]  /*0910*/  FFMA R22, R22, R11, R15 ;  /* 0x0000000b16167223 */ /* 0x000fe2000000000f */
[----:B------:R-:W-:-:S02]  /*0920*/  LOP3.LUT R11, R0, 0x180, RZ, 0xfc, !PT ;  /* 0x00000180000b7812 */ /* 0x000fc400078efcff */
[C---:B------:R-:W-:Y:S02]  /*0930*/  LOP3.LUT R15, R0.reuse, 0x200, RZ, 0xfc, !PT ;  /* 0x00000200000f7812 */ /* 0x040fe400078efcff */
[----:B------:R-:W-:Y:S02]  /*0940*/  SHF.R.U32.HI R25, RZ, 0x3, R25 ;  /* 0x00000003ff197819 */ /* 0x000fe40000011619 */
[----:B------:R-:W-:Y:S02]  /*0950*/  LOP3.LUT R27, R0, 0x300, RZ, 0xfc, !PT ;  /* 0x00000300001b7812 */ /* 0x000fe400078efcff */
[----:B------:R-:W-:Y:S02]  /*0960*/  SHF.R.U32.HI R11, RZ, 0x3, R11 ;  /* 0x00000003ff0b7819 */ /* 0x000fe4000001160b */
[----:B------:R-:W-:Y:S02]  /*0970*/  SHF.R.U32.HI R15, RZ, 0x3, R15 ;  /* 0x00000003ff0f7819 */ /* 0x000fe4000001160f */
[----:B------:R-:W-:-:S02]  /*0980*/  LOP3.LUT R25, R25, 0x5c, RZ, 0xc0, !PT ;  /* 0x0000005c19197812 */ /* 0x000fc400078ec0ff */
[----:B------:R-:W-:Y:S02]  /*0990*/  SHF.R.U32.HI R27, RZ, 0x3, R27 ;  /* 0x00000003ff1b7819 */ /* 0x000fe4000001161b */
[----:B------:R-:W-:Y:S01]  /*09a0*/  FSETP.GEU.AND P0, PT, R4, RZ, PT ;  /* 0x000000ff0400720b */ /* 0x000fe20003f0e000 */
[----:B------:R-:W-:Y:S01]  /*09b0*/  FFMA R19, R23, R10, R14 ;  /* 0x0000000a17137223 */ /* 0x000fe2000000000e */
[----:B------:R-:W-:Y:S01]  /*09c0*/  LOP3.LUT R11, R11, 0x3c, RZ, 0xc0, !PT ;  /* 0x0000003c0b0b7812 */ /* 0x000fe200078ec0ff */
[----:B------:R-:W-:Y:S01]  /*09d0*/  VIADD R25, R25, UR4 ;  /* 0x0000000419197c36 */ /* 0x000fe20008000000 */
[----:B------:R-:W-:Y:S02]  /*09e0*/  LOP3.LUT R15, R15, 0x4c, RZ, 0xc0, !PT ;  /* 0x0000004c0f0f7812 */ /* 0x000fe400078ec0ff */
[----:B------:R-:W-:Y:S02]  /*09f0*/  LOP3.LUT R9, R9, 0xc, RZ, 0xc0, !PT ;  /* 0x0000000c09097812 */ /* 0x000fe400078ec0ff */
[----:B------:R-:W-:-:S02]  /*0a00*/  LOP3.LUT R27, R27, 0x6c, RZ, 0xc0, !PT ;  /* 0x0000006c1b1b7812 */ /* 0x000fc400078ec0ff */
[----:B------:R-:W-:Y:S02]  /*0a10*/  FSEL R4, R4, RZ, P0 ;  /* 0x000000ff04047208 */ /* 0x000fe40000000000 */
[----:B------:R-:W-:Y:S01]  /*0a20*/  FSETP.GEU.AND P0, PT, R18, RZ, PT ;  /* 0x000000ff1200720b */ /* 0x000fe20003f0e000 */
[----:B------:R-:W-:Y:S01]  /*0a30*/  VIADD R11, R11, UR4 ;  /* 0x000000040b0b7c36 */ /* 0x000fe20008000000 */
[C---:B------:R-:W-:Y:S01]  /*0a40*/  LOP3.LUT R10, R0.reuse, 0x100, RZ, 0xfc, !PT ;  /* 0x00000100000a7812 */ /* 0x040fe200078efcff */
[----:B------:R-:W-:Y:S01]  /*0a50*/  VIADD R15, R15, UR4 ;  /* 0x000000040f0f7c36 */ /* 0x000fe20008000000 */
[----:B------:R-:W-:Y:S01]  /*0a60*/  FSETP.GEU.AND P3, PT, R19, RZ, PT ;  /* 0x000000ff1300720b */ /* 0x000fe20003f6e000 */
[----:B------:R-:W-:Y:S01]  /*0a70*/  IMAD R14, R0, 0x4, R25 ;  /* 0x00000004000e7824 */ /* 0x000fe200078e0219 */
[----:B------:R-:W-:Y:S01]  /*0a80*/  FSEL R25, R18, RZ, P0 ;  /* 0x000000ff12197208 */ /* 0x000fe20000000000 */
[----:B------:R-:W-:Y:S01]  /*0a90*/  VIADD R23, R9, UR4 ;  /* 0x0000000409177c36 */ /* 0x000fe20008000000 */
[----:B------:R-:W-:Y:S01]  /*0aa0*/  FSETP.GEU.AND P1, PT, R8, RZ, PT ;  /* 0x000000ff0800720b */ /* 0x000fe20003f2e000 */
[----:B------:R-:W-:Y:S01]  /*0ab0*/  VIADD R27, R27, UR4 ;  /* 0x000000041b1b7c36 */ /* 0x000fe20008000000 */
[----:B------:R-:W-:Y:S01]  /*0ac0*/  SHF.R.U32.HI R9, RZ, 0x3, R10 ;  /* 0x00000003ff097819 */ /* 0x000fe2000001160a */
[C---:B------:R-:W-:Y:S01]  /*0ad0*/  IMAD R10, R0.reuse, 0x4, R11 ;  /* 0x00000004000a7824 */ /* 0x040fe200078e020b */
[----:B------:R-:W-:Y:S01]  /*0ae0*/  FSETP.GEU.AND P0, PT, R13, RZ, PT ;  /* 0x000000ff0d00720b */ /* 0x000fe20003f0e000 */
[C---:B------:R-:W-:Y:S01]  /*0af0*/  IMAD R11, R0.reuse, 0x4, R15 ;  /* 0x00000004000b7824 */ /* 0x040fe200078e020f */
[----:B------:R-:W-:Y:S01]  /*0b00*/  FSETP.GEU.AND P2, PT, R21, RZ, PT ;  /* 0x000000ff1500720b */ /* 0x000fe20003f4e000 */
[----:B------:R-:W-:Y:S01]  /*0b10*/  IMAD R15, R0, 0x4, R27 ;  /* 0x00000004000f7824 */ /* 0x000fe200078e021b */
[----:B------:R-:W-:-:S02]  /*0b20*/  FSEL R18, R19, RZ, P3 ;  /* 0x000000ff13127208 */ /* 0x000fc40001800000 */
[----:B------:R-:W-:Y:S02]  /*0b30*/  FSEL R19, R8, RZ, P1 ;  /* 0x000000ff08137208 */ /* 0x000fe40000800000 */
[----:B------:R-:W-:Y:S02]  /*0b40*/  FSEL R27, R13, RZ, P0 ;  /* 0x000000ff0d1b7208 */ /* 0x000fe40000000000 */
[----:B------:R-:W-:Y:S02]  /*0b50*/  FSETP.GEU.AND P1, PT, R20, RZ, PT ;  /* 0x000000ff1400720b */ /* 0x000fe40003f2e000 */
[----:B------:R-:W-:Y:S02]  /*0b60*/  FSEL R26, R21, RZ, P2 ;  /* 0x000000ff151a7208 */ /* 0x000fe40001000000 */
[----:B------:R-:W-:Y:S01]  /*0b70*/  FSETP.GEU.AND P0, PT, R22, RZ, PT ;  /* 0x000000ff1600720b */ /* 0x000fe20003f0e000 */
[----:B------:R-:W-:Y:S01]  /*0b80*/  STS [R16], R4 ;  /* 0x0000000410007388 */ /* 0x000fe20000000800 */
[----:B------:R-:W-:-:S02]  /*0b90*/  FSEL R28, R20, RZ, P1 ;  /* 0x000000ff141c7208 */ /* 0x000fc40000800000 */
[----:B------:R-:W-:Y:S01]  /*0ba0*/  FSEL R22, R22, RZ, P0 ;  /* 0x000000ff16167208 */ /* 0x000fe20000000000 */
[----:B------:R-:W-:Y:S04]  /*0bb0*/  STS [R12+0x80], R25 ;  /* 0x000080190c007388 */ /* 0x000fe80000000800 */
[----:B------:R0:W-:Y:S04]  /*0bc0*/  STS [R7+0x100], R18 ;  /* 0x0001001207007388 */ /* 0x0001e80000000800 */
[----:B------:R-:W-:Y:S04]  /*0bd0*/  STS [R5+0x180], R26 ;  /* 0x0001801a05007388 */ /* 0x000fe80000000800 */
[----:B------:R-:W-:Y:S04]  /*0be0*/  STS [R16+0x40], R19 ;  /* 0x0000401310007388 */ /* 0x000fe80000000800 */
[----:B------:R1:W-:Y:S04]  /*0bf0*/  STS [R12+0xc0], R27 ;  /* 0x0000c01b0c007388 */ /* 0x0003e80000000800 */
[----:B------:R-:W-:Y:S04]  /*0c00*/  STS [R7+0x140], R28 ;  /* 0x0001401c07007388 */ /* 0x000fe80000000800 */
[----:B------:R2:W-:Y:S01]  /*0c10*/  STS [R5+0x1c0], R22 ;  /* 0x0001c01605007388 */ /* 0x0005e20000000800 */
[----:B------:R-:W-:Y:S01]  /*0c20*/  BAR.SYNC.DEFER_BLOCKING 0x0 ;  /* 0x0000000000007b1d */ /* 0x000fe20000010000 */
[----:B------:R-:W-:Y:S01]  /*0c30*/  IMAD R23, R0, 0x4, R23 ;  /* 0x0000000400177824 */ /* 0x000fe200078e0217 */
[----:B------:R-:W-:-:S02]  /*0c40*/  LOP3.LUT R24, R2, 0x8, RZ, 0xfc, !PT ;  /* 0x0000000802187812 */ /* 0x000fc400078efcff */
[----:B------:R-:W-:Y:S02]  /*0c50*/  LOP3.LUT R8, R2, 0xc, RZ, 0xfc, !PT ;  /* 0x0000000c02087812 */ /* 0x000fe400078efcff */
[----:B------:R-:W-:Y:S01]  /*0c60*/  LOP3.LUT R6, R0, 0x80, RZ, 0xfc, !PT ;  /* 0x0000008000067812 */ /* 0x000fe200078efcff */
[----:B0-----:R-:W-:Y:S01]  /*0c70*/  IMAD.HI R18, R24, 0x2aaaaaab, RZ ;  /* 0x2aaaaaab18127827 */ /* 0x001fe200078e02ff */
[----:B------:R-:W-:-:S03]  /*0c80*/  LOP3.LUT R13, R2, 0x4, RZ, 0xfc, !PT ;  /* 0x00000004020d7812 */ /* 0x000fc600078efcff */
[----:B------:R-:W-:Y:S01]  /*0c90*/  IMAD.HI R21, R8, 0x2aaaaaab, RZ ;  /* 0x2aaaaaab08157827 */ /* 0x000fe200078e02ff */
[----:B------:R-:W-:Y:S02]  /*0ca0*/  SHF.R.U32.HI R6, RZ, 0x3, R6 ;  /* 0x00000003ff067819 */ /* 0x000fe40000011606 */
[----:B-1----:R-:W-:Y:S01]  /*0cb0*/  LOP3.LUT R12, R2, 0x18, RZ, 0xfc, !PT ;  /* 0x00000018020c7812 */ /* 0x002fe200078efcff */
[----:B------:R-:W-:Y:S01]  /*0cc0*/  IMAD.HI R20, R13, 0x2aaaaaab, RZ ;  /* 0x2aaaaaab0d147827 */ /* 0x000fe200078e02ff */
[----:B------:R-:W-:Y:S02]  /*0cd0*/  SHF.R.U32.HI R19, RZ, 0x1f, R18 ;  /* 0x0000001fff137819 */ /* 0x000fe40000011612 */
[----:B------:R-:W-:Y:S01]  /*0ce0*/  SHF.R.U32.HI R4, RZ, 0x1f, R21 ;  /* 0x0000001fff047819 */ /* 0x000fe20000011615 */
[----:B------:R-:W0:Y:S01]  /*0cf0*/  LDS R23, [R23] ;  /* 0x0000000017177984 */ /* 0x000e220000000800 */
[----:B------:R-:W-:Y:S02]  /*0d00*/  LOP3.LUT R6, R6, 0x1c, RZ, 0xc0, !PT ;  /* 0x0000001c06067812 */ /* 0x000fe400078ec0ff */
[----:B------:R-:W-:-:S02]  /*0d10*/  LOP3.LUT R9, R9, 0x2c, RZ, 0xc0, !PT ;  /* 0x0000002c09097812 */ /* 0x000fc400078ec0ff */
[----:B------:R-:W-:Y:S01]  /*0d20*/  ISETP.GE.AND P0, PT, R3, 0x3c1, PT ;  /* 0x000003c10300780c */ /* 0x000fe20003f06270 */
[----:B--2---:R-:W-:Y:S01]  /*0d30*/  IMAD R22, R17, -0x180, R2 ;  /* 0xfffffe8011167824 */ /* 0x004fe200078e0202 */
[----:B------:R-:W-:Y:S01]  /*0d40*/  LEA.HI.SX32 R7, R18, R19, 0x1a ;  /* 0x0000001312077211 */ /* 0x000fe200078fd2ff */
[----:B------:R-:W-:Y:S01]  /*0d50*/  IMAD.HI R19, R12, 0x2aaaaaab, RZ ;  /* 0x2aaaaaab0c137827 */ /* 0x000fe200078e02ff */
[----:B------:R-:W-:Y:S01]  /*0d60*/  SHF.R.U32.HI R25, RZ, 0x1f, R20 ;  /* 0x0000001fff197819 */ /* 0x000fe20000011614 */
[----:B------:R-:W-:Y:S01]  /*0d70*/  LDS R10, [R10+0x600] ;  /* 0x000600000a0a7984 */ /* 0x000fe20000000800 */
[----:B------:R-:W-:Y:S01]  /*0d80*/  LEA.HI.SX32 R21, R21, R4, 0x1a ;  /* 0x0000000415157211 */ /* 0x000fe200078fd2ff */
[----:B------:R-:W-:Y:S01]  /*0d90*/  VIADD R6, R6, UR4 ;  /* 0x0000000406067c36 */ /* 0x000fe20008000000 */
[----:B------:R-:W1:Y:S01]  /*0da0*/  LDC.64 R4, c[0x0][0x238] ;  /* 0x00008e00ff047b82 */ /* 0x000e620000000a00 */
[----:B------:R-:W-:Y:S01]  /*0db0*/  VIADD R9, R9, UR4 ;  /* 0x0000000409097c36 */ /* 0x000fe20008000000 */
[----:B------:R-:W-:Y:S01]  /*0dc0*/  LEA.HI.SX32 R16, R20, R25, 0x1a ;  /* 0x0000001914107211 */ /* 0x000fe200078fd2ff */
[C---:B------:R-:W-:Y:S01]  /*0dd0*/  IMAD R6, R0.reuse, 0x4, R6 ;  /* 0x0000000400067824 */ /* 0x040fe200078e0206 */
[----:B------:R-:W-:Y:S01]  /*0de0*/  SHF.R.U32.HI R18, RZ, 0x1f, R19 ;  /* 0x0000001fff127819 */ /* 0x000fe20000011613 */
[----:B------:R-:W-:Y:S01]  /*0df0*/  IMAD R9, R0, 0x4, R9 ;  /* 0x0000000400097824 */ /* 0x000fe200078e0209 */
[----:B------:R-:W-:Y:S01]  /*0e00*/  ISETP.LT.AND P6, PT, R13, 0x600, !P0 ;  /* 0x000006000d00780c */ /* 0x000fe200047c1270 */
[----:B------:R-:W-:Y:S01]  /*0e10*/  IMAD R20, R16, -0x180, R13 ;  /* 0xfffffe8010147824 */ /* 0x000fe200078e020d */
[----:B------:R-:W-:Y:S01]  /*0e20*/  LOP3.LUT R29, R0, 0x380, RZ, 0xfc, !PT ;  /* 0x00000380001d7812 */ /* 0x000fe200078efcff */
[----:B------:R-:W-:Y:S01]  /*0e30*/  LDS R11, [R11+0x800] ;  /* 0x000800000b0b7984 */ /* 0x000fe20000000800 */
[----:B------:R-:W-:-:S02]  /*0e40*/  LOP3.LUT R13, R2, 0x14, RZ, 0xfc, !PT ;  /* 0x00000014020d7812 */ /* 0x000fc400078efcff */
[----:B------:R-:W-:Y:S01]  /*0e50*/  LEA.HI.SX32 R19, R19, R18, 0x1a ;  /* 0x0000001213137211 */ /* 0x000fe200078fd2ff */
[--C-:B------:R-:W-:Y:S01]  /*0e60*/  IMAD R22, R22, 0x3c1, R3.reuse ;  /* 0x000003c116167824 */ /* 0x100fe200078e0203 */
[----:B------:R1:W2:Y:S01]  /*0e70*/  LDS R18, [R6+0x200] ;  /* 0x0002000006127984 */ /* 0x0002a20000000800 */
[----:B------:R-:W-:Y:S01]  /*0e80*/  IMAD R27, R20, 0x3c1, R3 ;  /* 0x000003c1141b7824 */ /* 0x000fe200078e0203 */
[----:B------:R-:W-:Y:S02]  /*0e90*/  SHF.R.U32.HI R29, RZ, 0x3, R29 ;  /* 0x00000003ff1d7819 */ /* 0x000fe4000001161d */
[----:B------:R-:W3:Y:S01]  /*0ea0*/  LDS R9, [R9+0x400] ;  /* 0x0004000009097984 */ /* 0x000ee20000000800 */
[----:B------:R-:W-:-:S03]  /*0eb0*/  IMAD.HI R20, R13, 0x2aaaaaab, RZ ;  /* 0x2aaaaaab0d147827 */ /* 0x000fc600078e02ff */
[----:B------:R-:W4:Y:S01]  /*0ec0*/  LDS R14, [R14+0xa00] ;  /* 0x000a00000e0e7984 */ /* 0x000f220000000800 */
[----:B------:R-:W-:Y:S01]  /*0ed0*/  IMAD R25, R17, 0x1e8020, R22 ;  /* 0x001e802011197824 */ /* 0x000fe200078e0216 */
[----:B------:R-:W-:Y:S01]  /*0ee0*/  LOP3.LUT R29, R29, 0x7c, RZ, 0xc0, !PT ;  /* 0x0000007c1d1d7812 */ /* 0x000fe200078ec0ff */
[----:B------:R-:W-:Y:S01]  /*0ef0*/  IMAD R17, R16, 0x1e8020, R27 ;  /* 0x001e802010117824 */ /* 0x000fe200078e021b */
[----:B------:R-:W5:Y:S01]  /*0f00*/  LDS R15, [R15+0xc00] ;  /* 0x000c00000f0f7984 */ /* 0x000f620000000800 */
[----:B------:R-:W-:Y:S01]  /*0f10*/  IMAD R22, R7, -0x180, R24 ;  /* 0xfffffe8007167824 */ /* 0x000fe200078e0218 */
[C---:B------:R-:W-:Y:S02]  /*0f20*/  ISETP.LT.AND P2, PT, R2.reuse, 0x600, !P0 ;  /* 0x000006000200780c */ /* 0x040fe40004741270 */
[----:B------:R-:W-:Y:S01]  /*0f30*/  LOP3.LUT R16, R2, 0x10, RZ, 0xfc, !PT ;  /* 0x0000001002107812 */ /* 0x000fe200078efcff */
[----:B------:R-:W-:Y:S01]  /*0f40*/  IMAD R22, R22, 0x3c1, R3 ;  /* 0x000003c116167824 */ /* 0x000fe200078e0203 */
[----:B------:R-:W-:Y:S01]  /*0f50*/  SHF.R.U32.HI R27, RZ, 0x1f, R20 ;  /* 0x0000001fff1b7819 */ /* 0x000fe20000011614 */
[----:B------:R-:W-:Y:S01]  /*0f60*/  VIADD R29, R29, UR4 ;  /* 0x000000041d1d7c36 */ /* 0x000fe20008000000 */
[----:B------:R-:W-:Y:S01]  /*0f70*/  ISETP.LT.AND P1, PT, R24, 0x600, !P0 ;  /* 0x000006001800780c */ /* 0x000fe20004721270 */
[----:B------:R-:W-:Y:S01]  /*0f80*/  IMAD.HI R24, R16, 0x2aaaaaab, RZ ;  /* 0x2aaaaaab10187827 */ /* 0x000fe200078e02ff */
[----:B------:R-:W-:-:S03]  /*0f90*/  LEA.HI.SX32 R20, R20, R27, 0x1a ;  /* 0x0000001b14147211 */ /* 0x000fc600078fd2ff */
[----:B------:R-:W-:Y:S02]  /*0fa0*/  IMAD R27, R7, 0x1e8020, R22 ;  /* 0x001e8020071b7824 */ /* 0x000fe400078e0216 */
[----:B-1----:R-:W-:-:S04]  /*0fb0*/  IMAD.WIDE R6, R25, 0x4, R4 ;  /* 0x0000000419067825 */ /* 0x002fc800078e0204 */
[----:B------:R-:W-:Y:S01]  /*0fc0*/  IMAD R0, R0, 0x4, R29 ;  /* 0x0000000400007824 */ /* 0x000fe200078e021d */
[----:B------:R-:W-:Y:S01]  /*0fd0*/  SHF.R.U32.HI R29, RZ, 0x1f, R24 ;  /* 0x0000001fff1d7819 */ /* 0x000fe20000011618 */
[----:B0-----:R0:W-:Y:S01]  /*0fe0*/  @P2 STG.E desc[UR6][R6.64], R23 ;  /* 0x0000001706002986 */ /* 0x0011e2000c101906 */
[----:B------:R-:W-:Y:S01]  /*0ff0*/  ISETP.LT.AND P2, PT, R8, 0x600, !P0 ;  /* 0x000006000800780c */ /* 0x000fe20004741270 */
[----:B------:R-:W-:Y:S01]  /*1000*/  IMAD R8, R21, -0x180, R8 ;  /* 0xfffffe8015087824 */ /* 0x000fe200078e0208 */
[----:B------:R-:W-:Y:S02]  /*1010*/  LEA.HI.SX32 R25, R24, R29, 0x1a ;  /* 0x0000001d18197211 */ /* 0x000fe400078fd2ff */
[----:B------:R-:W-:Y:S01]  /*1020*/  ISETP.LT.AND P5, PT, R16, 0x600, !P0 ;  /* 0x000006001000780c */ /* 0x000fe200047a1270 */
[----:B------:R-:W-:Y:S01]  /*1030*/  IMAD R22, R8, 0x3c1, R3 ;  /* 0x000003c108167824 */ /* 0x000fe200078e0203 */
[----:B------:R-:W-:Y:S01]  /*1040*/  ISETP.LT.AND P3, PT, R12, 0x600, !P0 ;  /* 0x000006000c00780c */ /* 0x000fe20004761270 */
[----:B------:R-:W-:-:S02]  /*1050*/  IMAD R16, R25, -0x180, R16 ;  /* 0xfffffe8019107824 */ /* 0x000fc400078e0210 */
[----:B------:R-:W-:Y:S02]  /*1060*/  IMAD R12, R19, -0x180, R12 ;  /* 0xfffffe80130c7824 */ /* 0x000fe400078e020c */
[----:B------:R-:W-:Y:S01]  /*1070*/  IMAD R8, R20, -0x180, R13 ;  /* 0xfffffe8014087824 */ /* 0x000fe200078e020d */
[----:B------:R-:W-:Y:S01]  /*1080*/  LOP3.LUT R2, R2, 0x1c, RZ, 0xfc, !PT ;  /* 0x0000001c02027812 */ /* 0x000fe200078efcff */
[--C-:B------:R-:W-:Y:S01]  /*1090*/  IMAD R16, R16, 0x3c1, R3.reuse ;  /* 0x000003c110107824 */ /* 0x100fe200078e0203 */
[----:B------:R-:W-:Y:S01]  /*10a0*/  ISETP.LT.AND P4, PT, R13, 0x600, !P0 ;  /* 0x000006000d00780c */ /* 0x000fe20004781270 */
[--C-:B------:R-:W-:Y:S02]  /*10b0*/  IMAD R12, R12, 0x3c1, R3.reuse ;  /* 0x000003c10c0c7824 */ /* 0x100fe400078e0203 */
[----:B------:R-:W-:Y:S01]  /*10c0*/  IMAD R13, R8, 0x3c1, R3 ;  /* 0x000003c1080d7824 */ /* 0x000fe200078e0203 */
[----:B------:R-:W-:Y:S01]  /*10d0*/  ISETP.LT.AND P0, PT, R2, 0x600, !P0 ;  /* 0x000006000200780c */ /* 0x000fe20004701270 */
[----:B------:R-:W-:-:S02]  /*10e0*/  IMAD R21, R21, 0x1e8020, R22 ;  /* 0x001e802015157824 */ /* 0x000fc400078e0216 */
[----:B0-----:R-:W-:-:S04]  /*10f0*/  IMAD.WIDE R6, R17, 0x4, R4 ;  /* 0x0000000411067825 */ /* 0x001fc800078e0204 */
[----:B------:R-:W-:Y:S02]  /*1100*/  IMAD R25, R25, 0x1e8020, R16 ;  /* 0x001e802019197824 */ /* 0x000fe400078e0210 */
[----:B------:R-:W-:Y:S02]  /*1110*/  IMAD R19, R19, 0x1e8020, R12 ;  /* 0x001e802013137824 */ /* 0x000fe400078e020c */
[----:B------:R-:W-:Y:S02]  /*1120*/  IMAD R17, R20, 0x1e8020, R13 ;  /* 0x001e802014117824 */ /* 0x000fe400078e020d */
[--C-:B------:R-:W-:Y:S01]  /*1130*/  IMAD.WIDE R12, R27, 0x4, R4.reuse ;  /* 0x000000041b0c7825 */ /* 0x100fe200078e0204 */
[----:B--2---:R0:W-:Y:S03]  /*1140*/  @P6 STG.E desc[UR6][R6.64], R18 ;  /* 0x0000001206006986 */ /* 0x0041e6000c101906 */
[--C-:B------:R-:W-:Y:S01]  /*1150*/  IMAD.WIDE R22, R21, 0x4, R4.reuse ;  /* 0x0000000415167825 */ /* 0x100fe200078e0204 */
[----:B---3--:R0:W-:Y:S03]  /*1160*/  @P1 STG.E desc[UR6][R12.64], R9 ;  /* 0x000000090c001986 */ /* 0x0081e6000c101906 */
[--C-:B------:R-:W-:Y:S01]  /*1170*/  IMAD.WIDE R20, R25, 0x4, R4.reuse ;  /* 0x0000000419147825 */ /* 0x100fe200078e0204 */
[----:B------:R0:W-:Y:S03]  /*1180*/  @P2 STG.E desc[UR6][R22.64], R10 ;  /* 0x0000000a16002986 */ /* 0x0001e6000c101906 */
[--C-:B------:R-:W-:Y:S01]  /*1190*/  IMAD.WIDE R16, R17, 0x4, R4.reuse ;  /* 0x0000000411107825 */ /* 0x100fe200078e0204 */
[----:B------:R0:W-:Y:S03]  /*11a0*/  @P5 STG.E desc[UR6][R20.64], R11 ;  /* 0x0000000b14005986 */ /* 0x0001e6000c101906 */
[----:B------:R-:W-:Y:S01]  /*11b0*/  IMAD.WIDE R24, R19, 0x4, R4 ;  /* 0x0000000413187825 */ /* 0x000fe200078e0204 */
[----:B----4-:R0:W-:Y:S04]  /*11c0*/  @P4 STG.E desc[UR6][R16.64], R14 ;  /* 0x0000000e10004986 */ /* 0x0101e8000c101906 */
[----:B-----5:R0:W-:Y:S02]  /*11d0*/  @P3 STG.E desc[UR6][R24.64], R15 ;  /* 0x0000000f18003986 */ /* 0x0201e4000c101906 */
[----:B0-----:R-:W-:Y:S05]  /*11e0*/  @!P0 EXIT ;  /* 0x000000000000894d */ /* 0x001fea0003800000 */
[----:B0-----:R-:W0:Y:S01]  /*11f0*/  LDS R9, [R0+0xe00] ;  /* 0x000e000000097984 */ /* 0x001e220000000800 */
[----:B------:R-:W-:-:S05]  /*1200*/  IMAD.HI R6, R2, 0x2aaaaaab, RZ ;  /* 0x2aaaaaab02067827 */ /* 0x000fca00078e02ff */
[----:B------:R-:W-:-:S04]  /*1210*/  SHF.R.U32.HI R7, RZ, 0x1f, R6 ;  /* 0x0000001fff077819 */ /* 0x000fc80000011606 */
[----:B------:R-:W-:-:S05]  /*1220*/  LEA.HI.SX32 R7, R6, R7, 0x1a ;  /* 0x0000000706077211 */ /* 0x000fca00078fd2ff */
[----:B------:R-:W-:-:S04]  /*1230*/  IMAD R2, R7, -0x180, R2 ;  /* 0xfffffe8007027824 */ /* 0x000fc800078e0202 */
[----:B------:R-:W-:-:S04]  /*1240*/  IMAD R2, R2, 0x3c1, R3 ;  /* 0x000003c102027824 */ /* 0x000fc800078e0203 */
[----:B------:R-:W-:-:S04]  /*1250*/  IMAD R7, R7, 0x1e8020, R2 ;  /* 0x001e802007077824 */ /* 0x000fc800078e0202 */
[----:B------:R-:W-:-:S05]  /*1260*/  IMAD.WIDE R4, R7, 0x4, R4 ;  /* 0x0000000407047825 */ /* 0x000fca00078e0204 */
[----:B0-----:R-:W-:Y:S01]  /*1270*/  STG.E desc[UR6][R4.64], R9 ;  /* 0x0000000904007986 */ /* 0x001fe2000c101906 */
[----:B------:R-:W-:Y:S05]  /*1280*/  EXIT ;  /* 0x000000000000794d */ /* 0x000fea0003800000 */
.L_x_0:
[----:B------:R-:W-:-:S00]  /*1290*/  BRA `(.L_x_0) ;  /* 0xfffffffc00fc7947 */ /* 0x000fc0000383ffff */
[----:B------:R-:W-:-:S00]  /*12a0*/  NOP ;  /* 0x0000000000007918 */ /* 0x000fc00000000000 */
        /* <DEDUP_REMOVED lines=13> */
.L_x_1:


//--------------------- .nv.global.init           --------------------------
	.section	.nv.global.init,"aw",@progbits
.nv.global.init:
	.type		_$_str,@object
	.size		_$_str,(_$_str_$_2 - _$_str)
_$_str:
        /*0000*/ 	.byte	0x5f, 0x5f, 0x43, 0x55, 0x44, 0x41, 0x5f, 0x46, 0x54, 0x5a, 0x00
	.type		_$_str_$_2,@object
	.size		_$_str_$_2,(.L_1 - _$_str_$_2)
_$_str_$_2:
        /*000b*/ 	.byte	0x5f, 0x5f, 0x43, 0x55, 0x44, 0x41, 0x5f, 0x50, 0x52, 0x45, 0x43, 0x5f, 0x53, 0x51, 0x52, 0x54
        /*001b*/ 	.byte	0x00
.L_1:


//--------------------- .nv.shared.triton_poi_fused__native_batch_norm_legit_no_training_relu_7 --------------------------
	.section	.nv.shared.triton_poi_fused__native_batch_norm_legit_no_training_relu_7,"aw",@nobits
	.sectionflags	@""
	.align	16
	.zero		1024


//--------------------- .nv.constant0.triton_poi_fused__native_batch_norm_legit_no_training_relu_7 --------------------------
	.section	.nv.constant0.triton_poi_fused__native_batch_norm_legit_no_training_relu_7,"a",@progbits
	.sectionflags	@""
	.align	4
.nv.constant0.triton_poi_fused__native_batch_norm_legit_no_training_relu_7:
	.zero		584
